//
// Generated by NVIDIA NVVM Compiler
//
// Compiler Build ID: CL-36424714
// Cuda compilation tools, release 13.0, V13.0.88
// Based on NVVM 20.0.0
//

.version 9.0
.target sm_100
.address_size 64

	// .globl	default_function_kernel

.visible .entry default_function_kernel(
	.param .u64 .ptr .align 1 default_function_kernel_param_0,
	.param .u64 .ptr .align 1 default_function_kernel_param_1
)
.maxntid 26
{
	.reg .pred 	%p<3>;
	.reg .b16 	%rs<7>;
	.reg .b32 	%r<24>;
	.reg .b32 	%f<2>;
	.reg .b64 	%rd<9>;

	ld.param.u64 	%rd1, [default_function_kernel_param_0];
	ld.param.u64 	%rd2, [default_function_kernel_param_1];
	cvta.to.global.u64 	%rd3, %rd2;
	cvta.to.global.u64 	%rd4, %rd1;
	mov.u32 	%r1, %ctaid.x;
	mul.hi.u32 	%r2, %r1, 1717986919;
	shr.u32 	%r3, %r2, 2;
	mul.lo.s32 	%r4, %r3, 10;
	sub.s32 	%r5, %r1, %r4;
	mov.u32 	%r6, %tid.x;
	shr.u32 	%r7, %r6, 1;
	mad.lo.s32 	%r8, %r5, 13, %r7;
	cvt.u16.u32 	%rs1, %r8;
	mul.lo.s16 	%rs2, %rs1, 205;
	shr.u16 	%rs3, %rs2, 10;
	and.b16  	%rs4, %rs3, 1;
	setp.eq.b16 	%p1, %rs4, 1;
	selp.b32 	%r9, 130, 0, %p1;
	mad.lo.s32 	%r10, %r1, 6, %r6;
	mul.hi.u32 	%r11, %r10, -858993459;
	shr.u32 	%r12, %r11, 3;
	mul.lo.s32 	%r13, %r12, 10;
	sub.s32 	%r14, %r10, %r13;
	and.b32  	%r15, %r14, 1;
	setp.eq.b32 	%p2, %r15, 1;
	selp.b32 	%r16, 65, 0, %p2;
	shr.u16 	%rs5, %rs2, 11;
	mul.lo.s16 	%rs6, %rs5, 5;
	cvt.u32.u16 	%r17, %rs6;
	shr.u32 	%r18, %r14, 1;
	mad.lo.s32 	%r19, %r3, 325, %r18;
	add.s32 	%r20, %r19, %r16;
	add.s32 	%r21, %r20, %r9;
	add.s32 	%r22, %r21, %r17;
	mul.wide.u32 	%rd5, %r22, 4;
	add.s64 	%rd6, %rd4, %rd5;
	ld.global.nc.f32 	%f1, [%rd6];
	mad.lo.s32 	%r23, %r1, 20, %r10;
	mul.wide.u32 	%rd7, %r23, 4;
	add.s64 	%rd8, %rd3, %rd7;
	st.global.f32 	[%rd8], %f1;
	ret;

}


// ===== COMPILED SASS (sm_100) =====

	.target	sm_100

	.elftype	@"ET_EXEC"


//--------------------- .note.nv.tkinfo           --------------------------
	.section	.note.nv.tkinfo,"",@"SHT_NOTE"
	.sectionflags	@"SHF_NOTE_NV_TKINFO"
	.tkinfo
        /*0018*/ 	.word	0x00000002
        /*0030*/ 	.string	""
        /*0030*/ 	.string	"ptxas"
        /*0030*/ 	.string	"Cuda compilation tools, release 13.0, V13.0.88"
        /*0030*/ 	.string	"Build cuda_13.0.r13.0/compiler.36424714_0"
        /*0030*/ 	.string	"-arch sm_100 -m 64 "



//--------------------- .note.nv.cuinfo           --------------------------
	.section	.note.nv.cuinfo,"",@"SHT_NOTE"
	.sectionflags	@"SHF_NOTE_NV_CUINFO"
        /*0018*/ 	.short	0x0002
        /*001a*/ 	.short	0x0064
        /*001c*/ 	.short	0x0082
	.zero		2


//--------------------- .nv.info                  --------------------------
	.section	.nv.info,"",@"SHT_CUDA_INFO"
	.align	4


	//----- nvinfo : EIATTR_REGCOUNT
	.align		4
        /*0000*/ 	.byte	0x04, 0x2f
        /*0002*/ 	.short	(.L_1 - .L_0)
	.align		4
.L_0:
        /*0004*/ 	.word	index@(default_function_kernel)
        /*0008*/ 	.word	0x0000000b


	//----- nvinfo : EIATTR_FRAME_SIZE
	.align		4
.L_1:
        /*000c*/ 	.byte	0x04, 0x11
        /*000e*/ 	.short	(.L_3 - .L_2)
	.align		4
.L_2:
        /*0010*/ 	.word	index@(default_function_kernel)
        /*0014*/ 	.word	0x00000000


	//----- nvinfo : EIATTR_MIN_STACK_SIZE
	.align		4
.L_3:
        /*0018*/ 	.byte	0x04, 0x12
        /*001a*/ 	.short	(.L_5 - .L_4)
	.align		4
.L_4:
        /*001c*/ 	.word	index@(default_function_kernel)
        /*0020*/ 	.word	0x00000000
.L_5:


//--------------------- .nv.compat                --------------------------
	.section	.nv.compat,"",@"SHT_CUDA_COMPAT_INFO"
	.align	4
        /*0000*/ 	.byte	0x02, 0x09, 0x00, 0x00, 0x02, 0x02, 0x01, 0x00, 0x02, 0x05, 0x05, 0x00, 0x03, 0x07, 0x01, 0x01
        /*0010*/ 	.byte	0x02, 0x03, 0x00, 0x00, 0x02, 0x06, 0x01, 0x00, 0x04, 0x0b, 0x08, 0x00, 0x09, 0x00, 0x00, 0x00
        /*0020*/ 	.byte	0x00, 0x00, 0x00, 0x00


//--------------------- .nv.info.default_function_kernel --------------------------
	.section	.nv.info.default_function_kernel,"",@"SHT_CUDA_INFO"
	.sectionflags	@""
	.align	4


	//----- nvinfo : EIATTR_CUDA_API_VERSION
	.align		4
        /*0000*/ 	.byte	0x04, 0x37
        /*0002*/ 	.short	(.L_7 - .L_6)
.L_6:
        /*0004*/ 	.word	0x00000082


	//----- nvinfo : EIATTR_KPARAM_INFO
	.align		4
.L_7:
        /*0008*/ 	.byte	0x04, 0x17
        /*000a*/ 	.short	(.L_9 - .L_8)
.L_8:
        /*000c*/ 	.word	0x00000000
        /*0010*/ 	.short	0x0001
        /*0012*/ 	.short	0x0008
        /*0014*/ 	.byte	0x00, 0xf5, 0x21, 0x00


	//----- nvinfo : EIATTR_KPARAM_INFO
	.align		4
.L_9:
        /*0018*/ 	.byte	0x04, 0x17
        /*001a*/ 	.short	(.L_11 - .L_10)
.L_10:
        /*001c*/ 	.word	0x00000000
        /*0020*/ 	.short	0x0000
        /*0022*/ 	.short	0x0000
        /*0024*/ 	.byte	0x00, 0xf5, 0x21, 0x00


	//----- nvinfo : EIATTR_SPARSE_MMA_MASK
	.align		4
.L_11:
        /*0028*/ 	.byte	0x03, 0x50
        /*002a*/ 	.short	0x0000


	//----- nvinfo : EIATTR_MAXREG_COUNT
	.align		4
        /*002c*/ 	.byte	0x03, 0x1b
        /*002e*/ 	.short	0x00ff


	//----- nvinfo : EIATTR_MERCURY_ISA_VERSION
	.align		4
        /*0030*/ 	.byte	0x03, 0x5f
        /*0032*/ 	.short	0x0101


	//----- nvinfo : EIATTR_VRC_CTA_INIT_COUNT
	.align		4
        /*0034*/ 	.byte	0x02, 0x4a
	.zero		1
	.zero		1


	//----- nvinfo : EIATTR_EXIT_INSTR_OFFSETS
	.align		4
        /*0038*/ 	.byte	0x04, 0x1c
        /*003a*/ 	.short	(.L_13 - .L_12)


	//   ....[0]....
.L_12:
        /*003c*/ 	.word	0x00000270


	//----- nvinfo : EIATTR_MAX_THREADS
	.align		4
.L_13:
        /*0040*/ 	.byte	0x04, 0x05
        /*0042*/ 	.short	(.L_15 - .L_14)
.L_14:
        /*0044*/ 	.word	0x0000001a
        /*0048*/ 	.word	0x00000001
        /*004c*/ 	.word	0x00000001


	//----- nvinfo : EIATTR_CBANK_PARAM_SIZE
	.align		4
.L_15:
        /*0050*/ 	.byte	0x03, 0x19
        /*0052*/ 	.short	0x0010


	//----- nvinfo : EIATTR_PARAM_CBANK
	.align		4
        /*0054*/ 	.byte	0x04, 0x0a
        /*0056*/ 	.short	(.L_17 - .L_16)
	.align		4
.L_16:
        /*0058*/ 	.word	index@(.nv.constant0.default_function_kernel)
        /*005c*/ 	.short	0x0380
        /*005e*/ 	.short	0x0010


	//----- nvinfo : EIATTR_SW_WAR
	.align		4
.L_17:
        /*0060*/ 	.byte	0x04, 0x36
        /*0062*/ 	.short	(.L_19 - .L_18)
.L_18:
        /*0064*/ 	.word	0x00000008
.L_19:


//--------------------- .nv.callgraph             --------------------------
	.section	.nv.callgraph,"",@"SHT_CUDA_CALLGRAPH"
	.align	4
	.sectionentsize	8
	.align		4
        /*0000*/ 	.word	0x00000000
	.align		4
        /*0004*/ 	.word	0xffffffff
	.align		4
        /*0008*/ 	.word	0x00000000
	.align		4
        /*000c*/ 	.word	0xfffffffe
	.align		4
        /*0010*/ 	.word	0x00000000
	.align		4
        /*0014*/ 	.word	0xfffffffd
	.align		4
        /*0018*/ 	.word	0x00000000
	.align		4
        /*001c*/ 	.word	0xfffffffc


//--------------------- .text.default_function_kernel --------------------------
	.section	.text.default_function_kernel,"ax",@progbits
	.align	128
        .global         default_function_kernel
        .type           default_function_kernel,@function
        .size           default_function_kernel,(.L_x_1 - default_function_kernel)
        .other          default_function_kernel,@"STO_CUDA_ENTRY STV_DEFAULT"
default_function_kernel:
.text.default_function_kernel:
[----:B------:R-:W-:Y:S01]  /*0000*/  LDC R1, c[0x0][0x37c] ;  /* 0x0000df00ff017b82 */ /* 0x000fe20000000800 */
[----:B------:R-:W0:Y:S01]  /*0010*/  S2R R7, SR_CTAID.X ;  /* 0x0000000000077919 */ /* 0x000e220000002500 */
[----:B------:R-:W1:Y:S01]  /*0020*/  LDCU.64 UR4, c[0x0][0x358] ;  /* 0x00006b00ff0477ac */ /* 0x000e620008000a00 */
[----:B------:R-:W2:Y:S01]  /*0030*/  S2R R6, SR_TID.X ;  /* 0x0000000000067919 */ /* 0x000ea20000002100 */
[----:B0-----:R-:W-:Y:S01]  /*0040*/  IMAD.HI.U32 R0, R7, 0x66666667, RZ ;  /* 0x6666666707007827 */ /* 0x001fe200078e00ff */
[----:B--2---:R-:W-:-:S03]  /*0050*/  SHF.R.U32.HI R3, RZ, 0x1, R6 ;  /* 0x00000001ff037819 */ /* 0x004fc60000011606 */
[----:B------:R-:W-:Y:S01]  /*0060*/  IMAD R6, R7, 0x6, R6 ;  /* 0x0000000607067824 */ /* 0x000fe200078e0206 */
[----:B------:R-:W-:-:S05]  /*0070*/  SHF.R.U32.HI R0, RZ, 0x2, R0 ;  /* 0x00000002ff007819 */ /* 0x000fca0000011600 */
[----:B------:R-:W-:-:S04]  /*0080*/  IMAD R2, R0, -0xa, R7 ;  /* 0xfffffff600027824 */ /* 0x000fc800078e0207 */
[----:B------:R-:W-:Y:S02]  /*0090*/  IMAD R2, R2, 0xd, R3 ;  /* 0x0000000d02027824 */ /* 0x000fe400078e0203 */
[----:B------:R-:W-:-:S03]  /*00a0*/  IMAD.HI.U32 R3, R6, -0x33333333, RZ ;  /* 0xcccccccd06037827 */ /* 0x000fc600078e00ff */
[----:B------:R-:W-:Y:S02]  /*00b0*/  PRMT R2, R2, 0x9910, RZ ;  /* 0x0000991002027816 */ /* 0x000fe400000000ff */
[----:B------:R-:W-:-:S03]  /*00c0*/  SHF.R.U32.HI R3, RZ, 0x3, R3 ;  /* 0x00000003ff037819 */ /* 0x000fc60000011603 */
[----:B------:R-:W-:Y:S02]  /*00d0*/  IMAD R2, R2, 0xcd, RZ ;  /* 0x000000cd02027824 */ /* 0x000fe400078e02ff */
[----:B------:R-:W-:-:S03]  /*00e0*/  IMAD R3, R3, -0xa, R6 ;  /* 0xfffffff603037824 */ /* 0x000fc600078e0206 */
[----:B------:R-:W-:Y:S02]  /*00f0*/  LOP3.LUT R5, R2, 0xffff, RZ, 0xc0, !PT ;  /* 0x0000ffff02057812 */ /* 0x000fe400078ec0ff */
[----:B------:R-:W-:Y:S02]  /*0100*/  LOP3.LUT R4, R3, 0x1, RZ, 0xc0, !PT ;  /* 0x0000000103047812 */ /* 0x000fe400078ec0ff */
[----:B------:R-:W-:Y:S02]  /*0110*/  SHF.R.U32.HI R2, RZ, 0xa, R5 ;  /* 0x0000000aff027819 */ /* 0x000fe40000011605 */
[----:B------:R-:W-:Y:S02]  /*0120*/  SHF.R.U32.HI R3, RZ, 0x1, R3 ;  /* 0x00000001ff037819 */ /* 0x000fe40000011603 */
[----:B------:R-:W-:Y:S02]  /*0130*/  LOP3.LUT R2, R2, 0x1, RZ, 0xc0, !PT ;  /* 0x0000000102027812 */ /* 0x000fe400078ec0ff */
[----:B------:R-:W-:Y:S01]  /*0140*/  ISETP.NE.U32.AND P1, PT, R4, 0x1, PT ;  /* 0x000000010400780c */ /* 0x000fe20003f25070 */
[----:B------:R-:W-:Y:S01]  /*0150*/  IMAD R4, R0, 0x145, R3 ;  /* 0x0000014500047824 */ /* 0x000fe200078e0203 */
[----:B------:R-:W-:-:S02]  /*0160*/  ISETP.NE.U32.AND P0, PT, R2, 0x1, PT ;  /* 0x000000010200780c */ /* 0x000fc40003f05070 */
[----:B------:R-:W0:Y:S01]  /*0170*/  LDC.64 R2, c[0x0][0x380] ;  /* 0x0000e000ff027b82 */ /* 0x000e220000000a00 */
[----:B------:R-:W-:Y:S01]  /*0180*/  SHF.R.U32.HI R0, RZ, 0xb, R5 ;  /* 0x0000000bff007819 */ /* 0x000fe20000011605 */
[----:B------:R-:W-:-:S03]  /*0190*/  VIADD R8, R4, 0x41 ;  /* 0x0000004104087836 */ /* 0x000fc60000000000 */
[----:B------:R-:W-:-:S04]  /*01a0*/  PRMT R0, R0, 0x9910, RZ ;  /* 0x0000991000007816 */ /* 0x000fc800000000ff */
[----:B------:R-:W-:Y:S01]  /*01b0*/  @P1 IADD3 R8, PT, PT, R4, RZ, RZ ;  /* 0x000000ff04081210 */ /* 0x000fe20007ffe0ff */
[----:B------:R-:W-:-:S04]  /*01c0*/  IMAD R0, R0, 0x5, RZ ;  /* 0x0000000500007824 */ /* 0x000fc800078e02ff */
[C---:B------:R-:W-:Y:S01]  /*01d0*/  VIADD R5, R8.reuse, 0x82 ;  /* 0x0000008208057836 */ /* 0x040fe20000000000 */
[----:B------:R-:W-:Y:S02]  /*01e0*/  @P0 IADD3 R5, PT, PT, R8, RZ, RZ ;  /* 0x000000ff08050210 */ /* 0x000fe40007ffe0ff */
[----:B------:R-:W-:-:S05]  /*01f0*/  LOP3.LUT R0, R0, 0xffff, RZ, 0xc0, !PT ;  /* 0x0000ffff00007812 */ /* 0x000fca00078ec0ff */
[----:B------:R-:W-:-:S04]  /*0200*/  IMAD.IADD R5, R0, 0x1, R5 ;  /* 0x0000000100057824 */ /* 0x000fc800078e0205 */
[----:B0-----:R-:W-:Y:S02]  /*0210*/  IMAD.WIDE.U32 R2, R5, 0x4, R2 ;  /* 0x0000000405027825 */ /* 0x001fe400078e0002 */
[----:B------:R-:W0:Y:S04]  /*0220*/  LDC.64 R4, c[0x0][0x388] ;  /* 0x0000e200ff047b82 */ /* 0x000e280000000a00 */
[----:B-1----:R-:W2:Y:S01]  /*0230*/  LDG.E.CONSTANT R3, desc[UR4][R2.64] ;  /* 0x0000000402037981 */ /* 0x002ea2000c1e9900 */
[----:B------:R-:W-:-:S04]  /*0240*/  IMAD R7, R7, 0x14, R6 ;  /* 0x0000001407077824 */ /* 0x000fc800078e0206 */
[----:B0-----:R-:W-:-:S05]  /*0250*/  IMAD.WIDE.U32 R4, R7, 0x4, R4 ;  /* 0x0000000407047825 */ /* 0x001fca00078e0004 */
[----:B--2---:R-:W-:Y:S01]  /*0260*/  STG.E desc[UR4][R4.64], R3 ;  /* 0x0000000304007986 */ /* 0x004fe2000c101904 */
[----:B------:R-:W-:Y:S05]  /*0270*/  EXIT ;  /* 0x000000000000794d */ /* 0x000fea0003800000 */
.L_x_0:
[----:B------:R-:W-:-:S00]  /*0280*/  BRA `(.L_x_0) ;  /* 0xfffffffc00fc7947 */ /* 0x000fc0000383ffff */
[----:B------:R-:W-:-:S00]  /*0290*/  NOP ;  /* 0x0000000000007918 */ /* 0x000fc00000000000 */
        /* <DEDUP_REMOVED lines=14> */
.L_x_1:


//--------------------- .nv.shared.reserved.0     --------------------------
	.section	.nv.shared.reserved.0,"aw",@nobits
	.weak		__nv_reservedSMEM_offset_0_alias
	.size		__nv_reservedSMEM_offset_0_alias, 0, 64
	.other		__nv_reservedSMEM_offset_0_alias,@"STO_CUDA_RESERVED_SHARED STV_DEFAULT"
__nv_reservedSMEM_offset_0_alias:
	.zero		0
	.zero		64


//--------------------- .nv.constant0.default_function_kernel --------------------------
	.section	.nv.constant0.default_function_kernel,"a",@progbits
	.sectionflags	@""
	.align	4
.nv.constant0.default_function_kernel:
	.zero		912


//--------------------- SYMBOLS --------------------------

	.type		.nv.reservedSmem.offset0,@object
	.size		.nv.reservedSmem.offset0,0x4
